	.headerflags	@"EF_CUDA_TEXMODE_UNIFIED EF_CUDA_64BIT_ADDRESS EF_CUDA_ACCELERATORS EF_CUDA_SM90 EF_CUDA_VIRTUAL_SM(EF_CUDA_SM90)"
	.elftype	@"ET_EXEC"


//--------------------- .nv.info                  --------------------------
	.section	.nv.info,"",@"SHT_CUDA_INFO"
	.align	4


	//----- nvinfo : EIATTR_REGCOUNT
	.align		4
        /*0000*/ 	.byte	0x04, 0x2f
        /*0002*/ 	.short	(.L_1 - .L_0)
	.align		4
.L_0:
        /*0004*/ 	.word	index@(triton_poi_fused_convolution_relu_6)
        /*0008*/ 	.word	0x0000001a


	//----- nvinfo : EIATTR_MIN_STACK_SIZE
	.align		4
.L_1:
        /*000c*/ 	.byte	0x04, 0x12
        /*000e*/ 	.short	(.L_3 - .L_2)
	.align		4
.L_2:
        /*0010*/ 	.word	index@(triton_poi_fused_convolution_relu_6)
        /*0014*/ 	.word	0x00000000


	//----- nvinfo : EIATTR_FRAME_SIZE
	.align		4
.L_3:
        /*0018*/ 	.byte	0x04, 0x11
        /*001a*/ 	.short	(.L_5 - .L_4)
	.align		4
.L_4:
        /*001c*/ 	.word	index@(triton_poi_fused_convolution_relu_6)
        /*0020*/ 	.word	0x00000000


	//----- nvinfo : EIATTR_MIN_STACK_SIZE
	.align		4
.L_5:
        /*0024*/ 	.byte	0x04, 0x12
        /*0026*/ 	.short	(.L_7 - .L_6)
	.align		4
.L_6:
        /*0028*/ 	.word	index@(triton_poi_fused_convolution_relu_6)
        /*002c*/ 	.word	0x00000000
.L_7:


//--------------------- .nv.info.triton_poi_fused_convolution_relu_6 --------------------------
	.section	.nv.info.triton_poi_fused_convolution_relu_6,"",@"SHT_CUDA_INFO"
	.sectionflags	@""
	.align	4


	//----- nvinfo : EIATTR_CUDA_API_VERSION
	.align		4
        /*0000*/ 	.byte	0x04, 0x37
        /*0002*/ 	.short	(.L_9 - .L_8)
.L_8:
        /*0004*/ 	.word	0x0000007c


	//----- nvinfo : EIATTR_KPARAM_INFO
	.align		4
.L_9:
        /*0008*/ 	.byte	0x04, 0x17
        /*000a*/ 	.short	(.L_11 - .L_10)
.L_10:
        /*000c*/ 	.word	0x00000000
        /*0010*/ 	.short	0x0002
        /*0012*/ 	.short	0x0010
        /*0014*/ 	.byte	0x00, 0xf0, 0x11, 0x00


	//----- nvinfo : EIATTR_KPARAM_INFO
	.align		4
.L_11:
        /*0018*/ 	.byte	0x04, 0x17
        /*001a*/ 	.short	(.L_13 - .L_12)
.L_12:
        /*001c*/ 	.word	0x00000000
        /*0020*/ 	.short	0x0001
        /*0022*/ 	.short	0x0008
        /*0024*/ 	.byte	0x00, 0xf4, 0x21, 0x00


	//----- nvinfo : EIATTR_KPARAM_INFO
	.align		4
.L_13:
        /*0028*/ 	.byte	0x04, 0x17
        /*002a*/ 	.short	(.L_15 - .L_14)
.L_14:
        /*002c*/ 	.word	0x00000000
        /*0030*/ 	.short	0x0000
        /*0032*/ 	.short	0x0000
        /*0034*/ 	.byte	0x00, 0xf4, 0x21, 0x00


	//----- nvinfo : EIATTR_SPARSE_MMA_MASK
	.align		4
.L_15:
        /*0038*/ 	.byte	0x03, 0x50
        /*003a*/ 	.short	0x0000


	//----- nvinfo : EIATTR_MAXREG_COUNT
	.align		4
        /*003c*/ 	.byte	0x03, 0x1b
        /*003e*/ 	.short	0x00ff


	//----- nvinfo : EIATTR_EXIT_INSTR_OFFSETS
	.align		4
        /*0040*/ 	.byte	0x04, 0x1c
        /*0042*/ 	.short	(.L_17 - .L_16)


	//   ....[0]....
.L_16:
        /*0044*/ 	.word	0x000003c0


	//   ....[1]....
        /*0048*/ 	.word	0x000003e0


	//----- nvinfo : EIATTR_REQNTID
	.align		4
.L_17:
        /*004c*/ 	.byte	0x04, 0x10
        /*004e*/ 	.short	(.L_19 - .L_18)
.L_18:
        /*0050*/ 	.word	0x00000080
        /*0054*/ 	.word	0x00000001
        /*0058*/ 	.word	0x00000001


	//----- nvinfo : EIATTR_CBANK_PARAM_SIZE
	.align		4
.L_19:
        /*005c*/ 	.byte	0x03, 0x19
        /*005e*/ 	.short	0x0014


	//----- nvinfo : EIATTR_PARAM_CBANK
	.align		4
        /*0060*/ 	.byte	0x04, 0x0a
        /*0062*/ 	.short	(.L_21 - .L_20)
	.align		4
.L_20:
        /*0064*/ 	.word	index@(.nv.constant0.triton_poi_fused_convolution_relu_6)
        /*0068*/ 	.short	0x0210
        /*006a*/ 	.short	0x0014


	//----- nvinfo : EIATTR_SW_WAR
	.align		4
.L_21:
        /*006c*/ 	.byte	0x04, 0x36
        /*006e*/ 	.short	(.L_23 - .L_22)
.L_22:
        /*0070*/ 	.word	0x00000008
.L_23:


//--------------------- .nv.callgraph             --------------------------
	.section	.nv.callgraph,"",@"SHT_CUDA_CALLGRAPH"
	.align	4
	.sectionentsize	8
	.align		4
        /*0000*/ 	.word	0x00000000
	.align		4
        /*0004*/ 	.word	0xffffffff
	.align		4
        /*0008*/ 	.word	0x00000000
	.align		4
        /*000c*/ 	.word	0xfffffffe
	.align		4
        /*0010*/ 	.word	0x00000000
	.align		4
        /*0014*/ 	.word	0xfffffffd
	.align		4
        /*0018*/ 	.word	0x00000000
	.align		4
        /*001c*/ 	.word	0xfffffffc


//--------------------- .text.triton_poi_fused_convolution_relu_6 --------------------------
	.section	.text.triton_poi_fused_convolution_relu_6,"ax",@progbits
	.align	128
        .global         triton_poi_fused_convolution_relu_6
        .type           triton_poi_fused_convolution_relu_6,@function
        .size           triton_poi_fused_convolution_relu_6,(.L_x_1 - triton_poi_fused_convolution_relu_6)
        .other          triton_poi_fused_convolution_relu_6,@"STO_CUDA_ENTRY STV_DEFAULT"
triton_poi_fused_convolution_relu_6:
.text.triton_poi_fused_convolution_relu_6:
[----:B------:R-:W0:Y:S02]  /*0000*/  LDC R1, c[0x0][0x28] ;  /* 0x00000a00ff017b82 */ /* 0x000e240000000800 */
[----:B------:R-:W1:Y:S01]  /*0010*/  S2R R0, SR_TID.X ;  /* 0x0000000000007919 */ /* 0x000e620000002100 */
[----:B------:R-:W2:Y:S01]  /*0020*/  LDC.64 R2, c[0x0][0x210] ;  /* 0x00008400ff027b82 */ /* 0x000ea20000000a00 */
[----:B------:R-:W-:Y:S01]  /*0030*/  CS2R R10, SRZ ;  /* 0x00000000000a7805 */ /* 0x000fe2000001ff00 */
[----:B------:R-:W-:Y:S01]  /*0040*/  ULDC.64 UR4, c[0x0][0x208] ;  /* 0x0000820000047ab9 */ /* 0x000fe20000000a00 */
[----:B------:R-:W3:Y:S05]  /*0050*/  S2R R5, SR_CTAID.X ;  /* 0x0000000000057919 */ /* 0x000eea0000002500 */
[----:B------:R-:W4:Y:S01]  /*0060*/  LDC.64 R12, c[0x0][0x218] ;  /* 0x00008600ff0c7b82 */ /* 0x000f220000000a00 */
[----:B-1----:R-:W-:-:S05]  /*0070*/  IMAD.SHL.U32 R0, R0, 0x4, RZ ;  /* 0x0000000400007824 */ /* 0x002fca00078e00ff */
[----:B------:R-:W-:-:S05]  /*0080*/  LOP3.LUT R0, R0, 0x1fc, RZ, 0xc0, !PT ;  /* 0x000001fc00007812 */ /* 0x000fca00078ec0ff */
[----:B---3--:R-:W-:-:S04]  /*0090*/  IMAD R5, R5, 0x400, R0 ;  /* 0x0000040005057824 */ /* 0x008fc800078e0200 */
[C---:B------:R-:W-:Y:S01]  /*00a0*/  IMAD.HI R4, R5.reuse, 0x2aaaaaab, RZ ;  /* 0x2aaaaaab05047827 */ /* 0x040fe200078e02ff */
[----:B------:R-:W-:-:S03]  /*00b0*/  ISETP.GE.AND P1, PT, R5, 0x5b8d80, PT ;  /* 0x005b8d800500780c */ /* 0x000fc60003f26270 */
[C---:B------:R-:W-:Y:S01]  /*00c0*/  VIADD R0, R5.reuse, 0x200 ;  /* 0x0000020005007836 */ /* 0x040fe20000000000 */
[----:B------:R-:W-:Y:S01]  /*00d0*/  SHF.R.U32.HI R7, RZ, 0x1f, R4 ;  /* 0x0000001fff077819 */ /* 0x000fe20000011604 */
[----:B--2---:R-:W-:-:S03]  /*00e0*/  IMAD.WIDE R2, R5, 0x4, R2 ;  /* 0x0000000405027825 */ /* 0x004fc600078e0202 */
[----:B------:R-:W-:Y:S01]  /*00f0*/  LEA.HI R4, R4, R7, RZ, 0x1c ;  /* 0x0000000704047211 */ /* 0x000fe200078fe0ff */
[C---:B------:R-:W-:Y:S01]  /*0100*/  IMAD.HI R6, R0.reuse, 0x2aaaaaab, RZ ;  /* 0x2aaaaaab00067827 */ /* 0x040fe200078e02ff */
[----:B------:R-:W-:-:S03]  /*0110*/  ISETP.GE.AND P0, PT, R0, 0x5b8d80, PT ;  /* 0x005b8d800000780c */ /* 0x000fc60003f06270 */
[----:B------:R-:W-:Y:S01]  /*0120*/  IMAD R21, R4, -0x60, R5 ;  /* 0xffffffa004157824 */ /* 0x000fe200078e0205 */
[----:B------:R-:W-:Y:S02]  /*0130*/  SHF.R.U32.HI R9, RZ, 0x1f, R6 ;  /* 0x0000001fff097819 */ /* 0x000fe40000011606 */
[----:B------:R-:W-:Y:S01]  /*0140*/  CS2R R4, SRZ ;  /* 0x0000000000047805 */ /* 0x000fe2000001ff00 */
[----:B----4-:R-:W-:Y:S01]  /*0150*/  IMAD.WIDE R20, R21, 0x4, R12 ;  /* 0x0000000415147825 */ /* 0x010fe200078e020c */
[----:B------:R-:W-:Y:S02]  /*0160*/  LEA.HI R15, R6, R9, RZ, 0x1c ;  /* 0x00000009060f7211 */ /* 0x000fe400078fe0ff */
[----:B------:R-:W-:Y:S02]  /*0170*/  CS2R R6, SRZ ;  /* 0x0000000000067805 */ /* 0x000fe4000001ff00 */
[----:B------:R-:W-:Y:S01]  /*0180*/  CS2R R8, SRZ ;  /* 0x0000000000087805 */ /* 0x000fe2000001ff00 */
[----:B------:R-:W-:-:S03]  /*0190*/  IMAD R15, R15, -0x60, R0 ;  /* 0xffffffa00f0f7824 */ /* 0x000fc600078e0200 */
[----:B------:R-:W2:Y:S04]  /*01a0*/  @!P1 LDG.E.EL.128 R4, desc[UR4][R20.64] ;  /* 0x0000000414049981 */ /* 0x000ea8000c2e1d00 */
[----:B------:R-:W2:Y:S01]  /*01b0*/  @!P1 LDG.E.128 R8, desc[UR4][R2.64] ;  /* 0x0000000402089981 */ /* 0x000ea2000c1e1d00 */
[----:B------:R-:W-:Y:S01]  /*01c0*/  IMAD.WIDE R22, R15, 0x4, R12 ;  /* 0x000000040f167825 */ /* 0x000fe200078e020c */
[----:B------:R-:W-:Y:S02]  /*01d0*/  CS2R R12, SRZ ;  /* 0x00000000000c7805 */ /* 0x000fe4000001ff00 */
[----:B------:R-:W-:Y:S02]  /*01e0*/  CS2R R14, SRZ ;  /* 0x00000000000e7805 */ /* 0x000fe4000001ff00 */
[----:B------:R-:W-:-:S02]  /*01f0*/  CS2R R16, SRZ ;  /* 0x0000000000107805 */ /* 0x000fc4000001ff00 */
[----:B------:R-:W-:Y:S02]  /*0200*/  CS2R R18, SRZ ;  /* 0x0000000000127805 */ /* 0x000fe4000001ff00 */
[----:B------:R-:W3:Y:S04]  /*0210*/  @!P0 LDG.E.EL.128 R12, desc[UR4][R22.64] ;  /* 0x00000004160c8981 */ /* 0x000ee8000c2e1d00 */
[----:B------:R-:W3:Y:S01]  /*0220*/  @!P0 LDG.E.128 R16, desc[UR4][R2.64+0x800] ;  /* 0x0008000402108981 */ /* 0x000ee2000c1e1d00 */
[----:B--2---:R-:W-:Y:S01]  /*0230*/  FSETP.GEU.AND P5, PT, R8, -R4, PT ;  /* 0x800000040800720b */ /* 0x004fe20003fae000 */
[----:B------:R-:W-:Y:S01]  /*0240*/  FADD R4, R4, R8 ;  /* 0x0000000804047221 */ /* 0x000fe20000000000 */
[----:B------:R-:W-:Y:S01]  /*0250*/  FSETP.GEU.AND P4, PT, R9, -R5, PT ;  /* 0x800000050900720b */ /* 0x000fe20003f8e000 */
[----:B------:R-:W-:Y:S01]  /*0260*/  FADD R5, R5, R9 ;  /* 0x0000000905057221 */ /* 0x000fe20000000000 */
[----:B------:R-:W-:Y:S01]  /*0270*/  FSETP.GEU.AND P3, PT, R10, -R6, PT ;  /* 0x800000060a00720b */ /* 0x000fe20003f6e000 */
[----:B------:R-:W-:Y:S01]  /*0280*/  FADD R6, R6, R10 ;  /* 0x0000000a06067221 */ /* 0x000fe20000000000 */
[----:B------:R-:W-:Y:S01]  /*0290*/  FADD R0, R7, R11 ;  /* 0x0000000b07007221 */ /* 0x000fe20000000000 */
[----:B------:R-:W-:-:S02]  /*02a0*/  FSETP.GEU.AND P2, PT, R11, -R7, PT ;  /* 0x800000070b00720b */ /* 0x000fc40003f4e000 */
[----:B------:R-:W-:Y:S02]  /*02b0*/  SEL R4, R4, RZ, P5 ;  /* 0x000000ff04047207 */ /* 0x000fe40002800000 */
[----:B------:R-:W-:Y:S02]  /*02c0*/  SEL R5, R5, RZ, P4 ;  /* 0x000000ff05057207 */ /* 0x000fe40002000000 */
[----:B------:R-:W-:Y:S02]  /*02d0*/  SEL R6, R6, RZ, P3 ;  /* 0x000000ff06067207 */ /* 0x000fe40001800000 */
[----:B------:R-:W-:Y:S01]  /*02e0*/  SEL R7, R0, RZ, P2 ;  /* 0x000000ff00077207 */ /* 0x000fe20001000000 */
[----:B---3--:R-:W-:Y:S01]  /*02f0*/  FADD R0, R15, R19 ;  /* 0x000000130f007221 */ /* 0x008fe20000000000 */
[----:B------:R-:W-:Y:S01]  /*0300*/  FSETP.GEU.AND P4, PT, R16, -R12, PT ;  /* 0x8000000c1000720b */ /* 0x000fe20003f8e000 */
[----:B------:R-:W-:Y:S01]  /*0310*/  FADD R12, R12, R16 ;  /* 0x000000100c0c7221 */ /* 0x000fe20000000000 */
[----:B------:R-:W-:Y:S01]  /*0320*/  FSETP.GEU.AND P3, PT, R17, -R13, PT ;  /* 0x8000000d1100720b */ /* 0x000fe20003f6e000 */
[----:B------:R1:W-:Y:S01]  /*0330*/  @!P1 STG.E.128 desc[UR4][R2.64], R4 ;  /* 0x0000000402009986 */ /* 0x0003e2000c101d04 */
        /* <DEDUP_REMOVED lines=8> */
[----:B------:R-:W-:Y:S06]  /*03c0*/  @P0 EXIT ;  /* 0x000000000000094d */ /* 0x000fec0003800000 */
[----:B------:R-:W-:Y:S01]  /*03d0*/  STG.E.128 desc[UR4][R2.64+0x800], R12 ;  /* 0x0008000c02007986 */ /* 0x000fe2000c101d04 */
[----:B------:R-:W-:Y:S05]  /*03e0*/  EXIT ;  /* 0x000000000000794d */ /* 0x000fea0003800000 */
.L_x_0:
[----:B------:R-:W-:-:S00]  /*03f0*/  BRA `(.L_x_0) ;  /* 0xfffffffc00fc7947 */ /* 0x000fc0000383ffff */
[----:B------:R-:W-:-:S00]  /*0400*/  NOP ;  /* 0x0000000000007918 */ /* 0x000fc00000000000 */
[----:B------:R-:W-:-:S00]  /*0410*/  NOP ;  /* 0x0000000000007918 */ /* 0x000fc00000000000 */
[----:B------:R-:W-:-:S00]  /*0420*/  NOP ;  /* 0x0000000000007918 */ /* 0x000fc00000000000 */
[----:B------:R-:W-:-:S00]  /*0430*/  NOP ;  /* 0x0000000000007918 */ /* 0x000fc00000000000 */
[----:B------:R-:W-:-:S00]  /*0440*/  NOP ;  /* 0x0000000000007918 */ /* 0x000fc00000000000 */
[----:B------:R-:W-:-:S00]  /*0450*/  NOP ;  /* 0x0000000000007918 */ /* 0x000fc00000000000 */
[----:B------:R-:W-:-:S00]  /*0460*/  NOP ;  /* 0x0000000000007918 */ /* 0x000fc00000000000 */
[----:B------:R-:W-:-:S00]  /*0470*/  NOP ;  /* 0x0000000000007918 */ /* 0x000fc00000000000 */
.L_x_1:


//--------------------- .nv.constant0.triton_poi_fused_convolution_relu_6 --------------------------
	.section	.nv.constant0.triton_poi_fused_convolution_relu_6,"a",@progbits
	.sectionflags	@""
	.align	4
.nv.constant0.triton_poi_fused_convolution_relu_6:
	.zero		548
